	.headerflags	@"EF_CUDA_TEXMODE_UNIFIED EF_CUDA_64BIT_ADDRESS EF_CUDA_ACCELERATORS EF_CUDA_SM90 EF_CUDA_VIRTUAL_SM(EF_CUDA_SM90)"
	.elftype	@"ET_EXEC"


//--------------------- .nv.info                  --------------------------
	.section	.nv.info,"",@"SHT_CUDA_INFO"
	.align	4


	//----- nvinfo : EIATTR_REGCOUNT
	.align		4
        /*0000*/ 	.byte	0x04, 0x2f
        /*0002*/ 	.short	(.L_2 - .L_1)
	.align		4
.L_1:
        /*0004*/ 	.word	index@(triton_poi_fused_native_group_norm_2)
        /*0008*/ 	.word	0x00000016


	//----- nvinfo : EIATTR_MIN_STACK_SIZE
	.align		4
.L_2:
        /*000c*/ 	.byte	0x04, 0x12
        /*000e*/ 	.short	(.L_4 - .L_3)
	.align		4
.L_3:
        /*0010*/ 	.word	index@(triton_poi_fused_native_group_norm_2)
        /*0014*/ 	.word	0x00000000


	//----- nvinfo : EIATTR_FRAME_SIZE
	.align		4
.L_4:
        /*0018*/ 	.byte	0x04, 0x11
        /*001a*/ 	.short	(.L_6 - .L_5)
	.align		4
.L_5:
        /*001c*/ 	.word	index@(triton_poi_fused_native_group_norm_2)
        /*0020*/ 	.word	0x00000000


	//----- nvinfo : EIATTR_MIN_STACK_SIZE
	.align		4
.L_6:
        /*0024*/ 	.byte	0x04, 0x12
        /*0026*/ 	.short	(.L_8 - .L_7)
	.align		4
.L_7:
        /*0028*/ 	.word	index@(triton_poi_fused_native_group_norm_2)
        /*002c*/ 	.word	0x00000000
.L_8:


//--------------------- .nv.info.triton_poi_fused_native_group_norm_2 --------------------------
	.section	.nv.info.triton_poi_fused_native_group_norm_2,"",@"SHT_CUDA_INFO"
	.sectionflags	@""
	.align	4


	//----- nvinfo : EIATTR_CUDA_API_VERSION
	.align		4
        /*0000*/ 	.byte	0x04, 0x37
        /*0002*/ 	.short	(.L_10 - .L_9)
.L_9:
        /*0004*/ 	.word	0x0000007c


	//----- nvinfo : EIATTR_KPARAM_INFO
	.align		4
.L_10:
        /*0008*/ 	.byte	0x04, 0x17
        /*000a*/ 	.short	(.L_12 - .L_11)
.L_11:
        /*000c*/ 	.word	0x00000000
        /*0010*/ 	.short	0x0007
        /*0012*/ 	.short	0x0034
        /*0014*/ 	.byte	0x00, 0xf0, 0x11, 0x00


	//----- nvinfo : EIATTR_KPARAM_INFO
	.align		4
.L_12:
        /*0018*/ 	.byte	0x04, 0x17
        /*001a*/ 	.short	(.L_14 - .L_13)
.L_13:
        /*001c*/ 	.word	0x00000000
        /*0020*/ 	.short	0x0006
        /*0022*/ 	.short	0x0030
        /*0024*/ 	.byte	0x00, 0xf0, 0x11, 0x00


	//----- nvinfo : EIATTR_KPARAM_INFO
	.align		4
.L_14:
        /*0028*/ 	.byte	0x04, 0x17
        /*002a*/ 	.short	(.L_16 - .L_15)
.L_15:
        /*002c*/ 	.word	0x00000000
        /*0030*/ 	.short	0x0005
        /*0032*/ 	.short	0x0028
        /*0034*/ 	.byte	0x00, 0xf4, 0x21, 0x00


	//----- nvinfo : EIATTR_KPARAM_INFO
	.align		4
.L_16:
        /*0038*/ 	.byte	0x04, 0x17
        /*003a*/ 	.short	(.L_18 - .L_17)
.L_17:
        /*003c*/ 	.word	0x00000000
        /*0040*/ 	.short	0x0004
        /*0042*/ 	.short	0x0020
        /*0044*/ 	.byte	0x00, 0xf4, 0x21, 0x00


	//----- nvinfo : EIATTR_KPARAM_INFO
	.align		4
.L_18:
        /*0048*/ 	.byte	0x04, 0x17
        /*004a*/ 	.short	(.L_20 - .L_19)
.L_19:
        /*004c*/ 	.word	0x00000000
        /*0050*/ 	.short	0x0003
        /*0052*/ 	.short	0x0018
        /*0054*/ 	.byte	0x00, 0xf4, 0x21, 0x00


	//----- nvinfo : EIATTR_KPARAM_INFO
	.align		4
.L_20:
        /*0058*/ 	.byte	0x04, 0x17
        /*005a*/ 	.short	(.L_22 - .L_21)
.L_21:
        /*005c*/ 	.word	0x00000000
        /*0060*/ 	.short	0x0002
        /*0062*/ 	.short	0x0010
        /*0064*/ 	.byte	0x00, 0xf4, 0x21, 0x00


	//----- nvinfo : EIATTR_KPARAM_INFO
	.align		4
.L_22:
        /*0068*/ 	.byte	0x04, 0x17
        /*006a*/ 	.short	(.L_24 - .L_23)
.L_23:
        /*006c*/ 	.word	0x00000000
        /*0070*/ 	.short	0x0001
        /*0072*/ 	.short	0x0008
        /*0074*/ 	.byte	0x00, 0xf4, 0x21, 0x00


	//----- nvinfo : EIATTR_KPARAM_INFO
	.align		4
.L_24:
        /*0078*/ 	.byte	0x04, 0x17
        /*007a*/ 	.short	(.L_26 - .L_25)
.L_25:
        /*007c*/ 	.word	0x00000000
        /*0080*/ 	.short	0x0000
        /*0082*/ 	.short	0x0000
        /*0084*/ 	.byte	0x00, 0xf4, 0x21, 0x00


	//----- nvinfo : EIATTR_SPARSE_MMA_MASK
	.align		4
.L_26:
        /*0088*/ 	.byte	0x03, 0x50
        /*008a*/ 	.short	0x0000


	//----- nvinfo : EIATTR_MAXREG_COUNT
	.align		4
        /*008c*/ 	.byte	0x03, 0x1b
        /*008e*/ 	.short	0x00ff


	//----- nvinfo : EIATTR_EXIT_INSTR_OFFSETS
	.align		4
        /*0090*/ 	.byte	0x04, 0x1c
        /*0092*/ 	.short	(.L_28 - .L_27)


	//   ....[0]....
.L_27:
        /*0094*/ 	.word	0x000004d0


	//   ....[1]....
        /*0098*/ 	.word	0x000004f0


	//----- nvinfo : EIATTR_REQNTID
	.align		4
.L_28:
        /*009c*/ 	.byte	0x04, 0x10
        /*009e*/ 	.short	(.L_30 - .L_29)
.L_29:
        /*00a0*/ 	.word	0x00000080
        /*00a4*/ 	.word	0x00000001
        /*00a8*/ 	.word	0x00000001


	//----- nvinfo : EIATTR_CBANK_PARAM_SIZE
	.align		4
.L_30:
        /*00ac*/ 	.byte	0x03, 0x19
        /*00ae*/ 	.short	0x0038


	//----- nvinfo : EIATTR_PARAM_CBANK
	.align		4
        /*00b0*/ 	.byte	0x04, 0x0a
        /*00b2*/ 	.short	(.L_32 - .L_31)
	.align		4
.L_31:
        /*00b4*/ 	.word	index@(.nv.constant0.triton_poi_fused_native_group_norm_2)
        /*00b8*/ 	.short	0x0210
        /*00ba*/ 	.short	0x0038


	//----- nvinfo : EIATTR_SW_WAR
	.align		4
.L_32:
        /*00bc*/ 	.byte	0x04, 0x36
        /*00be*/ 	.short	(.L_34 - .L_33)
.L_33:
        /*00c0*/ 	.word	0x00000008
.L_34:


//--------------------- .nv.callgraph             --------------------------
	.section	.nv.callgraph,"",@"SHT_CUDA_CALLGRAPH"
	.align	4
	.sectionentsize	8
	.align		4
        /*0000*/ 	.word	0x00000000
	.align		4
        /*0004*/ 	.word	0xffffffff
	.align		4
        /*0008*/ 	.word	0x00000000
	.align		4
        /*000c*/ 	.word	0xfffffffe
	.align		4
        /*0010*/ 	.word	0x00000000
	.align		4
        /*0014*/ 	.word	0xfffffffd
	.align		4
        /*0018*/ 	.word	0x00000000
	.align		4
        /*001c*/ 	.word	0xfffffffc


//--------------------- .nv.constant4             --------------------------
	.section	.nv.constant4,"a",@progbits
	.align	8
	.align		8
.nv.constant4:
        /*0000*/ 	.dword	_$_str


//--------------------- .text.triton_poi_fused_native_group_norm_2 --------------------------
	.section	.text.triton_poi_fused_native_group_norm_2,"ax",@progbits
	.align	128
        .global         triton_poi_fused_native_group_norm_2
        .type           triton_poi_fused_native_group_norm_2,@function
        .size           triton_poi_fused_native_group_norm_2,(.L_x_1 - triton_poi_fused_native_group_norm_2)
        .other          triton_poi_fused_native_group_norm_2,@"STO_CUDA_ENTRY STV_DEFAULT"
triton_poi_fused_native_group_norm_2:
.text.triton_poi_fused_native_group_norm_2:
[----:B------:R-:W0:Y:S01]  /*0000*/  LDC R1, c[0x0][0x28] ;  /* 0x00000a00ff017b82 */ /* 0x000e220000000800 */
[----:B------:R-:W1:Y:S07]  /*0010*/  S2R R5, SR_TID.X ;  /* 0x0000000000057919 */ /* 0x000e6e0000002100 */
[----:B------:R-:W2:Y:S01]  /*0020*/  LDC.64 R10, c[0x0][0x220] ;  /* 0x00008800ff0a7b82 */ /* 0x000ea20000000a00 */
[----:B------:R-:W-:Y:S01]  /*0030*/  ULDC.64 UR4, c[0x0][0x208] ;  /* 0x0000820000047ab9 */ /* 0x000fe20000000a00 */
[----:B------:R-:W3:Y:S01]  /*0040*/  S2R R2, SR_CTAID.Y ;  /* 0x0000000000027919 */ /* 0x000ee20000002600 */
[----:B------:R-:W4:Y:S05]  /*0050*/  S2R R6, SR_CTAID.X ;  /* 0x0000000000067919 */ /* 0x000f2a0000002500 */
[----:B------:R-:W5:Y:S01]  /*0060*/  LDC.64 R12, c[0x0][0x210] ;  /* 0x00008400ff0c7b82 */ /* 0x000f620000000a00 */
[----:B-1----:R-:W-:Y:S01]  /*0070*/  SHF.R.U32.HI R3, RZ, 0x2, R5 ;  /* 0x00000002ff037819 */ /* 0x002fe20000011605 */
[----:B---3--:R-:W-:-:S03]  /*0080*/  IMAD.SHL.U32 R0, R2, 0x20, RZ ;  /* 0x0000002002007824 */ /* 0x008fc600078e00ff */
[----:B------:R-:W-:-:S04]  /*0090*/  SGXT.U32 R3, R3, 0x5 ;  /* 0x000000050303781a */ /* 0x000fc80000000000 */
[----:B------:R-:W-:-:S04]  /*00a0*/  LOP3.LUT R0, R0, R3, RZ, 0xfc, !PT ;  /* 0x0000000300007212 */ /* 0x000fc800078efcff */
[----:B------:R-:W-:Y:S02]  /*00b0*/  SHF.R.S32.HI R3, RZ, 0x1f, R0 ;  /* 0x0000001fff037819 */ /* 0x000fe40000011400 */
[----:B------:R-:W-:Y:S02]  /*00c0*/  ISETP.GE.AND P1, PT, R0, 0x80, PT ;  /* 0x000000800000780c */ /* 0x000fe40003f26270 */
[----:B------:R-:W-:-:S04]  /*00d0*/  LEA.HI R14, R3, R0, RZ, 0x2 ;  /* 0x00000000030e7211 */ /* 0x000fc800078f10ff */
[----:B------:R-:W-:Y:S02]  /*00e0*/  LOP3.LUT R3, R14, 0xfffc, RZ, 0xc0, !PT ;  /* 0x0000fffc0e037812 */ /* 0x000fe400078ec0ff */
[----:B------:R-:W-:-:S03]  /*00f0*/  SHF.R.S32.HI R14, RZ, 0x2, R14 ;  /* 0x00000002ff0e7819 */ /* 0x000fc6000001140e */
[----:B------:R-:W-:Y:S01]  /*0100*/  IMAD.IADD R4, R0, 0x1, -R3 ;  /* 0x0000000100047824 */ /* 0x000fe200078e0a03 */
[----:B------:R-:W-:-:S04]  /*0110*/  LOP3.LUT R3, R5, 0x3, RZ, 0xc0, !PT ;  /* 0x0000000305037812 */ /* 0x000fc800078ec0ff */
[----:B------:R-:W-:Y:S01]  /*0120*/  LOP3.LUT R5, R4, 0x80, RZ, 0xc0, !PT ;  /* 0x0000008004057812 */ /* 0x000fe200078ec0ff */
[----:B----4-:R-:W-:-:S03]  /*0130*/  IMAD R3, R6, 0x4, R3 ;  /* 0x0000000406037824 */ /* 0x010fc600078e0203 */
[----:B------:R-:W-:Y:S02]  /*0140*/  LEA.HI R7, R5, R4, RZ, 0x19 ;  /* 0x0000000405077211 */ /* 0x000fe400078fc8ff */
[----:B------:R-:W-:Y:S02]  /*0150*/  LEA.HI R5, R3, R3, RZ, 0x1 ;  /* 0x0000000303057211 */ /* 0x000fe400078f08ff */
[----:B------:R-:W-:Y:S02]  /*0160*/  LOP3.LUT R8, R7, 0xfe, RZ, 0xc0, !PT ;  /* 0x000000fe07087812 */ /* 0x000fe400078ec0ff */
[----:B------:R-:W-:Y:S02]  /*0170*/  LOP3.LUT R6, R5, 0x7ffffffe, RZ, 0xc0, !PT ;  /* 0x7ffffffe05067812 */ /* 0x000fe400078ec0ff */
[----:B------:R-:W-:Y:S01]  /*0180*/  ISETP.GE.AND P0, PT, R3, 0x4, PT ;  /* 0x000000040300780c */ /* 0x000fe20003f06270 */
[----:B------:R-:W-:Y:S02]  /*0190*/  IMAD.MOV R9, RZ, RZ, -R8 ;  /* 0x000000ffff097224 */ /* 0x000fe400078e0a08 */
[----:B------:R-:W-:-:S02]  /*01a0*/  IMAD.SHL.U32 R8, R5, 0x4, RZ ;  /* 0x0000000405087824 */ /* 0x000fc400078e00ff */
[----:B------:R-:W-:Y:S01]  /*01b0*/  IMAD.IADD R5, R3, 0x1, -R6 ;  /* 0x0000000103057824 */ /* 0x000fe200078e0a06 */
[----:B------:R-:W-:Y:S02]  /*01c0*/  PRMT R9, R9, 0x7710, RZ ;  /* 0x0000771009097816 */ /* 0x000fe400000000ff */
[----:B------:R-:W-:Y:S01]  /*01d0*/  LOP3.LUT R8, R8, 0xfffffff8, RZ, 0xc0, !PT ;  /* 0xfffffff808087812 */ /* 0x000fe200078ec0ff */
[----:B------:R-:W-:Y:S02]  /*01e0*/  IMAD R5, R14, 0x8, R5 ;  /* 0x000000080e057824 */ /* 0x000fe400078e0205 */
[----:B------:R-:W-:Y:S02]  /*01f0*/  IMAD.IADD R4, R4, 0x1, R9 ;  /* 0x0000000104047824 */ /* 0x000fe400078e0209 */
[----:B------:R-:W-:Y:S01]  /*0200*/  IMAD.U32 R9, R5, 0x2, R8 ;  /* 0x0000000205097824 */ /* 0x000fe200078e0008 */
[----:B------:R-:W-:Y:S02]  /*0210*/  SHF.R.S32.HI R5, RZ, 0x1a, R2 ;  /* 0x0000001aff057819 */ /* 0x000fe40000011402 */
[----:B------:R-:W-:-:S02]  /*0220*/  LOP3.LUT R4, R4, 0xffff, RZ, 0xc0, !PT ;  /* 0x0000ffff04047812 */ /* 0x000fc400078ec0ff */
[----:B------:R-:W-:Y:S02]  /*0230*/  PRMT R2, R7, 0x8880, RZ ;  /* 0x0000888007027816 */ /* 0x000fe400000000ff */
[----:B------:R-:W-:Y:S01]  /*0240*/  PRMT R8, R4, 0x8880, RZ ;  /* 0x0000888004087816 */ /* 0x000fe200000000ff */
[----:B------:R-:W1:Y:S01]  /*0250*/  LDC.64 R6, c[0x0][0x218] ;  /* 0x00008600ff067b82 */ /* 0x000e620000000a00 */
[----:B------:R-:W-:Y:S01]  /*0260*/  SGXT R5, R5, 0x1 ;  /* 0x000000010505781a */ /* 0x000fe20000000200 */
[----:B------:R-:W-:Y:S01]  /*0270*/  IMAD.MOV.U32 R4, RZ, RZ, R2 ;  /* 0x000000ffff047224 */ /* 0x000fe200078e0002 */
[----:B------:R-:W-:Y:S02]  /*0280*/  MOV R2, R8 ;  /* 0x0000000800027202 */ /* 0x000fe40000000f00 */
[----:B------:R-:W-:Y:S02]  /*0290*/  LEA.HI R5, R5, R0, RZ, 0x5 ;  /* 0x0000000005057211 */ /* 0x000fe400078f28ff */
[----:B------:R-:W-:Y:S01]  /*02a0*/  SHF.R.S32.HI R4, RZ, 0x1, R4 ;  /* 0x00000001ff047819 */ /* 0x000fe20000011404 */
[----:B------:R-:W-:Y:S01]  /*02b0*/  IMAD.IADD R16, R2, 0x1, R9 ;  /* 0x0000000102107824 */ /* 0x000fe200078e0209 */
[----:B------:R-:W-:Y:S01]  /*02c0*/  SHF.R.S32.HI R15, RZ, 0x5, R5 ;  /* 0x00000005ff0f7819 */ /* 0x000fe20000011405 */
[----:B------:R-:W-:Y:S01]  /*02d0*/  IMAD.MOV.U32 R2, RZ, RZ, RZ ;  /* 0x000000ffff027224 */ /* 0x000fe200078e00ff */
[----:B------:R-:W-:Y:S01]  /*02e0*/  PRMT R17, R4, 0x9910, RZ ;  /* 0x0000991004117816 */ /* 0x000fe200000000ff */
[----:B------:R-:W3:Y:S02]  /*02f0*/  LDC.64 R8, c[0x0][0x228] ;  /* 0x00008a00ff087b82 */ /* 0x000ee40000000a00 */
[----:B--2---:R-:W-:Y:S01]  /*0300*/  IMAD.WIDE R10, R15, 0x4, R10 ;  /* 0x000000040f0a7825 */ /* 0x004fe200078e020a */
[----:B------:R-:W-:-:S03]  /*0310*/  ISETP.LT.AND P0, PT, R0, 0x80, !P0 ;  /* 0x000000800000780c */ /* 0x000fc60004701270 */
[----:B------:R-:W-:Y:S01]  /*0320*/  IMAD R17, R17, 0x4, R16 ;  /* 0x0000000411117824 */ /* 0x000fe200078e0210 */
[----:B------:R2:W4:Y:S01]  /*0330*/  @!P1 LDG.E.EL R2, desc[UR4][R10.64] ;  /* 0x000000040a029981 */ /* 0x000522000c2e1900 */
[----:B------:R-:W3:Y:S01]  /*0340*/  LDC.64 R4, c[0x0][0x230] ;  /* 0x00008c00ff047b82 */ /* 0x000ee20000000a00 */
[----:B------:R-:W-:Y:S01]  /*0350*/  LEA.HI R16, R14, R14, RZ, 0x3 ;  /* 0x0000000e0e107211 */ /* 0x000fe200078f18ff */
[----:B-----5:R-:W-:-:S03]  /*0360*/  IMAD.WIDE R12, R17, 0x4, R12 ;  /* 0x00000004110c7825 */ /* 0x020fc600078e020c */
[----:B------:R-:W-:Y:S01]  /*0370*/  LOP3.LUT R17, R16, 0xfffffff8, RZ, 0xc0, !PT ;  /* 0xfffffff810117812 */ /* 0x000fe200078ec0ff */
[----:B-1----:R-:W-:Y:S02]  /*0380*/  IMAD.WIDE R6, R15, 0x4, R6 ;  /* 0x000000040f067825 */ /* 0x002fe400078e0206 */
[----:B--2---:R-:W1:Y:S02]  /*0390*/  LDC.64 R10, c[0x0][0x238] ;  /* 0x00008e00ff0a7b82 */ /* 0x004e640000000a00 */
[----:B------:R-:W-:Y:S02]  /*03a0*/  IMAD.MOV.U32 R15, RZ, RZ, RZ ;  /* 0x000000ffff0f7224 */ /* 0x000fe400078e00ff */
[----:B------:R-:W-:Y:S01]  /*03b0*/  IMAD.MOV.U32 R16, RZ, RZ, RZ ;  /* 0x000000ffff107224 */ /* 0x000fe200078e00ff */
[----:B------:R-:W-:Y:S01]  /*03c0*/  IADD3 R17, R14, -R17, RZ ;  /* 0x800000110e117210 */ /* 0x000fe20007ffe0ff */
[----:B------:R-:W-:Y:S02]  /*03d0*/  IMAD.MOV.U32 R14, RZ, RZ, RZ ;  /* 0x000000ffff0e7224 */ /* 0x000fe400078e00ff */
[----:B------:R-:W2:Y:S02]  /*03e0*/  @P0 LDG.E.EL R15, desc[UR4][R12.64] ;  /* 0x000000040c0f0981 */ /* 0x000ea4000c2e1900 */
[----:B---3--:R-:W-:-:S02]  /*03f0*/  IMAD.WIDE R8, R17, 0x4, R8 ;  /* 0x0000000411087825 */ /* 0x008fc400078e0208 */
[----:B------:R-:W2:Y:S02]  /*0400*/  @!P1 LDG.E.EL R16, desc[UR4][R6.64] ;  /* 0x0000000406109981 */ /* 0x000ea4000c2e1900 */
[----:B0-----:R-:W-:Y:S02]  /*0410*/  IMAD.WIDE R4, R17, 0x4, R4 ;  /* 0x0000000411047825 */ /* 0x001fe400078e0204 */
[----:B------:R-:W3:Y:S02]  /*0420*/  @!P1 LDG.E.EL R14, desc[UR4][R8.64] ;  /* 0x00000004080e9981 */ /* 0x000ee4000c2e1900 */
[----:B------:R-:W-:-:S06]  /*0430*/  IMAD.MOV.U32 R17, RZ, RZ, RZ ;  /* 0x000000ffff117224 */ /* 0x000fcc00078e00ff */
[----:B------:R-:W3:Y:S01]  /*0440*/  @!P1 LDG.E.EL R17, desc[UR4][R4.64] ;  /* 0x0000000404119981 */ /* 0x000ee2000c2e1900 */
[----:B------:R-:W-:Y:S02]  /*0450*/  IMAD.MOV.U32 R19, RZ, RZ, 0x3c000000 ;  /* 0x3c000000ff137424 */ /* 0x000fe400078e00ff */
[----:B------:R-:W-:Y:S02]  /*0460*/  IMAD R3, R0, 0x4, R3 ;  /* 0x0000000400037824 */ /* 0x000fe400078e0203 */
[----:B----4-:R-:W-:-:S06]  /*0470*/  FFMA R18, R2, R19, 9.9999997473787516356e-06 ;  /* 0x3727c5ac02127423 */ /* 0x010fcc0000000013 */
[----:B------:R-:W0:Y:S01]  /*0480*/  MUFU.RSQ R18, R18 ;  /* 0x0000001200127308 */ /* 0x000e220000001400 */
[----:B-1----:R-:W-:-:S04]  /*0490*/  IMAD.WIDE R2, R3, 0x4, R10 ;  /* 0x0000000403027825 */ /* 0x002fc800078e020a */
[----:B--2---:R-:W-:-:S04]  /*04a0*/  FADD R15, -R16, R15 ;  /* 0x0000000f100f7221 */ /* 0x004fc80000000100 */
[----:B0-----:R-:W-:-:S04]  /*04b0*/  FMUL R0, R18, R15 ;  /* 0x0000000f12007220 */ /* 0x001fc80000400000 */
[----:B---3--:R-:W-:Y:S01]  /*04c0*/  FFMA R17, R0, R14, R17 ;  /* 0x0000000e00117223 */ /* 0x008fe20000000011 */
[----:B------:R-:W-:Y:S06]  /*04d0*/  @!P0 EXIT ;  /* 0x000000000000894d */ /* 0x000fec0003800000 */
[----:B------:R-:W-:Y:S01]  /*04e0*/  STG.E desc[UR4][R2.64], R17 ;  /* 0x0000001102007986 */ /* 0x000fe2000c101904 */
[----:B------:R-:W-:Y:S05]  /*04f0*/  EXIT ;  /* 0x000000000000794d */ /* 0x000fea0003800000 */
.L_x_0:
[----:B------:R-:W-:-:S00]  /*0500*/  BRA `(.L_x_0) ;  /* 0xfffffffc00fc7947 */ /* 0x000fc0000383ffff */
[----:B------:R-:W-:-:S00]  /*0510*/  NOP ;  /* 0x0000000000007918 */ /* 0x000fc00000000000 */
        /* <DEDUP_REMOVED lines=14> */
.L_x_1:


//--------------------- .nv.global.init           --------------------------
	.section	.nv.global.init,"aw",@progbits
.nv.global.init:
	.type		_$_str,@object
	.size		_$_str,(.L_0 - _$_str)
_$_str:
        /*0000*/ 	.byte	0x5f, 0x5f, 0x43, 0x55, 0x44, 0x41, 0x5f, 0x46, 0x54, 0x5a, 0x00
.L_0:


//--------------------- .nv.constant0.triton_poi_fused_native_group_norm_2 --------------------------
	.section	.nv.constant0.triton_poi_fused_native_group_norm_2,"a",@progbits
	.sectionflags	@""
	.align	4
.nv.constant0.triton_poi_fused_native_group_norm_2:
	.zero		584
